//
// Generated by NVIDIA NVVM Compiler
//
// Compiler Build ID: CL-36424714
// Cuda compilation tools, release 13.0, V13.0.88
// Based on NVVM 20.0.0
//

.version 9.0
.target sm_100
.address_size 64

	// .globl	_Z24rgba_to_greyscale_kernelPK6uchar4Phii

.visible .entry _Z24rgba_to_greyscale_kernelPK6uchar4Phii(
	.param .u64 .ptr .align 1 _Z24rgba_to_greyscale_kernelPK6uchar4Phii_param_0,
	.param .u64 .ptr .align 1 _Z24rgba_to_greyscale_kernelPK6uchar4Phii_param_1,
	.param .u32 _Z24rgba_to_greyscale_kernelPK6uchar4Phii_param_2,
	.param .u32 _Z24rgba_to_greyscale_kernelPK6uchar4Phii_param_3
)
{
	.reg .b16 	%rs<7>;
	.reg .b32 	%r<10>;
	.reg .b32 	%f<7>;
	.reg .b64 	%rd<7>;

	ld.param.u64 	%rd1, [_Z24rgba_to_greyscale_kernelPK6uchar4Phii_param_0];
	ld.param.u64 	%rd2, [_Z24rgba_to_greyscale_kernelPK6uchar4Phii_param_1];
	cvta.to.global.u64 	%rd3, %rd2;
	cvta.to.global.u64 	%rd4, %rd1;
	mov.u32 	%r1, %tid.x;
	mov.u32 	%r2, %ctaid.x;
	mov.u32 	%r3, %ntid.x;
	mad.lo.s32 	%r4, %r2, %r3, %r1;
	.pragma "used_bytes_mask 7";
	ld.global.u32 	%r5, [%rd4];
	bfe.u32 	%r6, %r5, 0, 8;
	cvt.u16.u32 	%rs1, %r6;
	and.b16  	%rs2, %rs1, 255;
	bfe.u32 	%r7, %r5, 8, 8;
	cvt.u16.u32 	%rs3, %r7;
	and.b16  	%rs4, %rs3, 255;
	bfe.u32 	%r8, %r5, 16, 8;
	cvt.u16.u32 	%rs5, %r8;
	and.b16  	%rs6, %rs5, 255;
	cvt.rn.f32.u16 	%f1, %rs2;
	cvt.rn.f32.u16 	%f2, %rs4;
	mul.f32 	%f3, %f2, 0f3F16C8B4;
	fma.rn.f32 	%f4, %f1, 0f3E991687, %f3;
	cvt.rn.f32.u16 	%f5, %rs6;
	fma.rn.f32 	%f6, %f5, 0f3DE978D5, %f4;
	cvt.rzi.u32.f32 	%r9, %f6;
	cvt.s64.s32 	%rd5, %r4;
	add.s64 	%rd6, %rd3, %rd5;
	st.global.u8 	[%rd6], %r9;
	ret;

}


// ===== COMPILED SASS (sm_100) =====

	.target	sm_100

	.elftype	@"ET_EXEC"


//--------------------- .note.nv.tkinfo           --------------------------
	.section	.note.nv.tkinfo,"",@"SHT_NOTE"
	.sectionflags	@"SHF_NOTE_NV_TKINFO"
	.tkinfo
        /*0018*/ 	.word	0x00000002
        /*0030*/ 	.string	""
        /*0030*/ 	.string	"ptxas"
        /*0030*/ 	.string	"Cuda compilation tools, release 13.0, V13.0.88"
        /*0030*/ 	.string	"Build cuda_13.0.r13.0/compiler.36424714_0"
        /*0030*/ 	.string	"-arch sm_100 -m 64 "



//--------------------- .note.nv.cuinfo           --------------------------
	.section	.note.nv.cuinfo,"",@"SHT_NOTE"
	.sectionflags	@"SHF_NOTE_NV_CUINFO"
        /*0018*/ 	.short	0x0002
        /*001a*/ 	.short	0x0064
        /*001c*/ 	.short	0x0082
	.zero		2


//--------------------- .nv.info                  --------------------------
	.section	.nv.info,"",@"SHT_CUDA_INFO"
	.align	4


	//----- nvinfo : EIATTR_REGCOUNT
	.align		4
        /*0000*/ 	.byte	0x04, 0x2f
        /*0002*/ 	.short	(.L_1 - .L_0)
	.align		4
.L_0:
        /*0004*/ 	.word	index@(_Z24rgba_to_greyscale_kernelPK6uchar4Phii)
        /*0008*/ 	.word	0x0000000a


	//----- nvinfo : EIATTR_FRAME_SIZE
	.align		4
.L_1:
        /*000c*/ 	.byte	0x04, 0x11
        /*000e*/ 	.short	(.L_3 - .L_2)
	.align		4
.L_2:
        /*0010*/ 	.word	index@(_Z24rgba_to_greyscale_kernelPK6uchar4Phii)
        /*0014*/ 	.word	0x00000000


	//----- nvinfo : EIATTR_MIN_STACK_SIZE
	.align		4
.L_3:
        /*0018*/ 	.byte	0x04, 0x12
        /*001a*/ 	.short	(.L_5 - .L_4)
	.align		4
.L_4:
        /*001c*/ 	.word	index@(_Z24rgba_to_greyscale_kernelPK6uchar4Phii)
        /*0020*/ 	.word	0x00000000
.L_5:


//--------------------- .nv.compat                --------------------------
	.section	.nv.compat,"",@"SHT_CUDA_COMPAT_INFO"
	.align	4
        /*0000*/ 	.byte	0x02, 0x09, 0x00, 0x00, 0x02, 0x02, 0x01, 0x00, 0x02, 0x05, 0x05, 0x00, 0x03, 0x07, 0x01, 0x01
        /*0010*/ 	.byte	0x02, 0x03, 0x00, 0x00, 0x02, 0x06, 0x01, 0x00, 0x04, 0x0b, 0x08, 0x00, 0x09, 0x00, 0x00, 0x00
        /*0020*/ 	.byte	0x00, 0x00, 0x00, 0x00


//--------------------- .nv.info._Z24rgba_to_greyscale_kernelPK6uchar4Phii --------------------------
	.section	.nv.info._Z24rgba_to_greyscale_kernelPK6uchar4Phii,"",@"SHT_CUDA_INFO"
	.sectionflags	@""
	.align	4


	//----- nvinfo : EIATTR_CUDA_API_VERSION
	.align		4
        /*0000*/ 	.byte	0x04, 0x37
        /*0002*/ 	.short	(.L_7 - .L_6)
.L_6:
        /*0004*/ 	.word	0x00000082


	//----- nvinfo : EIATTR_KPARAM_INFO
	.align		4
.L_7:
        /*0008*/ 	.byte	0x04, 0x17
        /*000a*/ 	.short	(.L_9 - .L_8)
.L_8:
        /*000c*/ 	.word	0x00000000
        /*0010*/ 	.short	0x0003
        /*0012*/ 	.short	0x0014
        /*0014*/ 	.byte	0x00, 0xf0, 0x11, 0x00


	//----- nvinfo : EIATTR_KPARAM_INFO
	.align		4
.L_9:
        /*0018*/ 	.byte	0x04, 0x17
        /*001a*/ 	.short	(.L_11 - .L_10)
.L_10:
        /*001c*/ 	.word	0x00000000
        /*0020*/ 	.short	0x0002
        /*0022*/ 	.short	0x0010
        /*0024*/ 	.byte	0x00, 0xf0, 0x11, 0x00


	//----- nvinfo : EIATTR_KPARAM_INFO
	.align		4
.L_11:
        /*0028*/ 	.byte	0x04, 0x17
        /*002a*/ 	.short	(.L_13 - .L_12)
.L_12:
        /*002c*/ 	.word	0x00000000
        /*0030*/ 	.short	0x0001
        /*0032*/ 	.short	0x0008
        /*0034*/ 	.byte	0x00, 0xf5, 0x21, 0x00


	//----- nvinfo : EIATTR_KPARAM_INFO
	.align		4
.L_13:
        /*0038*/ 	.byte	0x04, 0x17
        /*003a*/ 	.short	(.L_15 - .L_14)
.L_14:
        /*003c*/ 	.word	0x00000000
        /*0040*/ 	.short	0x0000
        /*0042*/ 	.short	0x0000
        /*0044*/ 	.byte	0x00, 0xf5, 0x21, 0x00


	//----- nvinfo : EIATTR_SPARSE_MMA_MASK
	.align		4
.L_15:
        /*0048*/ 	.byte	0x03, 0x50
        /*004a*/ 	.short	0x0000


	//----- nvinfo : EIATTR_MAXREG_COUNT
	.align		4
        /*004c*/ 	.byte	0x03, 0x1b
        /*004e*/ 	.short	0x00ff


	//----- nvinfo : EIATTR_MERCURY_ISA_VERSION
	.align		4
        /*0050*/ 	.byte	0x03, 0x5f
        /*0052*/ 	.short	0x0101


	//----- nvinfo : EIATTR_UNUSED_LOAD_BYTE_OFFSET
	.align		4
        /*0054*/ 	.byte	0x04, 0x44
        /*0056*/ 	.short	(.L_17 - .L_16)


	//   ....[0]....
.L_16:
        /*0058*/ 	.word	0x00000050
        /*005c*/ 	.word	0x00000007


	//----- nvinfo : EIATTR_VRC_CTA_INIT_COUNT
	.align		4
.L_17:
        /*0060*/ 	.byte	0x02, 0x4a
	.zero		1
	.zero		1


	//----- nvinfo : EIATTR_EXIT_INSTR_OFFSETS
	.align		4
        /*0064*/ 	.byte	0x04, 0x1c
        /*0066*/ 	.short	(.L_19 - .L_18)


	//   ....[0]....
.L_18:
        /*0068*/ 	.word	0x00000160


	//----- nvinfo : EIATTR_CBANK_PARAM_SIZE
	.align		4
.L_19:
        /*006c*/ 	.byte	0x03, 0x19
        /*006e*/ 	.short	0x0018


	//----- nvinfo : EIATTR_PARAM_CBANK
	.align		4
        /*0070*/ 	.byte	0x04, 0x0a
        /*0072*/ 	.short	(.L_21 - .L_20)
	.align		4
.L_20:
        /*0074*/ 	.word	index@(.nv.constant0._Z24rgba_to_greyscale_kernelPK6uchar4Phii)
        /*0078*/ 	.short	0x0380
        /*007a*/ 	.short	0x0018


	//----- nvinfo : EIATTR_SW_WAR
	.align		4
.L_21:
        /*007c*/ 	.byte	0x04, 0x36
        /*007e*/ 	.short	(.L_23 - .L_22)
.L_22:
        /*0080*/ 	.word	0x00000008
.L_23:


//--------------------- .nv.callgraph             --------------------------
	.section	.nv.callgraph,"",@"SHT_CUDA_CALLGRAPH"
	.align	4
	.sectionentsize	8
	.align		4
        /*0000*/ 	.word	0x00000000
	.align		4
        /*0004*/ 	.word	0xffffffff
	.align		4
        /*0008*/ 	.word	0x00000000
	.align		4
        /*000c*/ 	.word	0xfffffffe
	.align		4
        /*0010*/ 	.word	0x00000000
	.align		4
        /*0014*/ 	.word	0xfffffffd
	.align		4
        /*0018*/ 	.word	0x00000000
	.align		4
        /*001c*/ 	.word	0xfffffffc


//--------------------- .text._Z24rgba_to_greyscale_kernelPK6uchar4Phii --------------------------
	.section	.text._Z24rgba_to_greyscale_kernelPK6uchar4Phii,"ax",@progbits
	.align	128
        .global         _Z24rgba_to_greyscale_kernelPK6uchar4Phii
        .type           _Z24rgba_to_greyscale_kernelPK6uchar4Phii,@function
        .size           _Z24rgba_to_greyscale_kernelPK6uchar4Phii,(.L_x_1 - _Z24rgba_to_greyscale_kernelPK6uchar4Phii)
        .other          _Z24rgba_to_greyscale_kernelPK6uchar4Phii,@"STO_CUDA_ENTRY STV_DEFAULT"
_Z24rgba_to_greyscale_kernelPK6uchar4Phii:
.text._Z24rgba_to_greyscale_kernelPK6uchar4Phii:
[----:B------:R-:W-:Y:S08]  /*0000*/  LDC R1, c[0x0][0x37c] ;  /* 0x0000df00ff017b82 */ /* 0x000ff00000000800 */
[----:B------:R-:W0:Y:S01]  /*0010*/  LDC.64 R2, c[0x0][0x380] ;  /* 0x0000e000ff027b82 */ /* 0x000e220000000a00 */
[----:B------:R-:W0:Y:S01]  /*0020*/  LDCU.64 UR4, c[0x0][0x358] ;  /* 0x00006b00ff0477ac */ /* 0x000e220008000a00 */
[----:B------:R-:W1:Y:S01]  /*0030*/  S2R R6, SR_TID.X ;  /* 0x0000000000067919 */ /* 0x000e620000002100 */
[----:B------:R-:W2:Y:S01]  /*0040*/  LDCU.64 UR8, c[0x0][0x388] ;  /* 0x00007100ff0877ac */ /* 0x000ea20008000a00 */
[----:B0-----:R-:W3:Y:S04]  /*0050*/  LDG.E R2, desc[UR4][R2.64] ;  /* 0x0000000402027981 */ /* 0x001ee8000c1e1900 */
[----:B------:R-:W1:Y:S08]  /*0060*/  S2UR UR6, SR_CTAID.X ;  /* 0x00000000000679c3 */ /* 0x000e700000002500 */
[----:B------:R-:W1:Y:S01]  /*0070*/  LDC R7, c[0x0][0x360] ;  /* 0x0000d800ff077b82 */ /* 0x000e620000000800 */
[----:B---3--:R-:W-:-:S02]  /*0080*/  PRMT R4, R2, 0x7771, RZ ;  /* 0x0000777102047816 */ /* 0x008fc400000000ff */
[C---:B------:R-:W-:Y:S02]  /*0090*/  PRMT R0, R2.reuse, 0x7770, RZ ;  /* 0x0000777002007816 */ /* 0x040fe400000000ff */
[----:B------:R-:W-:Y:S02]  /*00a0*/  I2FP.F32.U32 R5, R4 ;  /* 0x0000000400057245 */ /* 0x000fe40000201000 */
[----:B------:R-:W-:Y:S02]  /*00b0*/  PRMT R4, R2, 0x7772, RZ ;  /* 0x0000777202047816 */ /* 0x000fe400000000ff */
[----:B------:R-:W-:Y:S01]  /*00c0*/  I2FP.F32.U32 R0, R0 ;  /* 0x0000000000007245 */ /* 0x000fe20000201000 */
[----:B------:R-:W-:Y:S01]  /*00d0*/  FMUL R5, R5, 0.58899998664855957031 ;  /* 0x3f16c8b405057820 */ /* 0x000fe20000400000 */
[----:B------:R-:W-:-:S03]  /*00e0*/  I2FP.F32.U32 R3, R4 ;  /* 0x0000000400037245 */ /* 0x000fc60000201000 */
[----:B------:R-:W-:-:S04]  /*00f0*/  FFMA R0, R0, 0.29899999499320983887, R5 ;  /* 0x3e99168700007823 */ /* 0x000fc80000000005 */
[----:B------:R-:W-:Y:S01]  /*0100*/  FFMA R4, R3, 0.11400000005960464478, R0 ;  /* 0x3de978d503047823 */ /* 0x000fe20000000000 */
[----:B-1----:R-:W-:-:S03]  /*0110*/  IMAD R0, R7, UR6, R6 ;  /* 0x0000000607007c24 */ /* 0x002fc6000f8e0206 */
[----:B------:R-:W0:Y:S02]  /*0120*/  F2I.U32.TRUNC.NTZ R5, R4 ;  /* 0x0000000400057305 */ /* 0x000e24000020f000 */
[----:B--2---:R-:W-:-:S04]  /*0130*/  IADD3 R2, P0, PT, R0, UR8, RZ ;  /* 0x0000000800027c10 */ /* 0x004fc8000ff1e0ff */
[----:B------:R-:W-:-:S05]  /*0140*/  LEA.HI.X.SX32 R3, R0, UR9, 0x1, P0 ;  /* 0x0000000900037c11 */ /* 0x000fca00080f0eff */
[----:B0-----:R-:W-:Y:S01]  /*0150*/  STG.E.U8 desc[UR4][R2.64], R5 ;  /* 0x0000000502007986 */ /* 0x001fe2000c101104 */
[----:B------:R-:W-:Y:S05]  /*0160*/  EXIT ;  /* 0x000000000000794d */ /* 0x000fea0003800000 */
.L_x_0:
[----:B------:R-:W-:-:S00]  /*0170*/  BRA `(.L_x_0) ;  /* 0xfffffffc00fc7947 */ /* 0x000fc0000383ffff */
[----:B------:R-:W-:-:S00]  /*0180*/  NOP ;  /* 0x0000000000007918 */ /* 0x000fc00000000000 */
[----:B------:R-:W-:-:S00]  /*0190*/  NOP ;  /* 0x0000000000007918 */ /* 0x000fc00000000000 */
[----:B------:R-:W-:-:S00]  /*01a0*/  NOP ;  /* 0x0000000000007918 */ /* 0x000fc00000000000 */
[----:B------:R-:W-:-:S00]  /*01b0*/  NOP ;  /* 0x0000000000007918 */ /* 0x000fc00000000000 */
[----:B------:R-:W-:-:S00]  /*01c0*/  NOP ;  /* 0x0000000000007918 */ /* 0x000fc00000000000 */
[----:B------:R-:W-:-:S00]  /*01d0*/  NOP ;  /* 0x0000000000007918 */ /* 0x000fc00000000000 */
[----:B------:R-:W-:-:S00]  /*01e0*/  NOP ;  /* 0x0000000000007918 */ /* 0x000fc00000000000 */
[----:B------:R-:W-:-:S00]  /*01f0*/  NOP ;  /* 0x0000000000007918 */ /* 0x000fc00000000000 */
.L_x_1:


//--------------------- .nv.shared.reserved.0     --------------------------
	.section	.nv.shared.reserved.0,"aw",@nobits
	.weak		__nv_reservedSMEM_offset_0_alias
	.size		__nv_reservedSMEM_offset_0_alias, 0, 64
	.other		__nv_reservedSMEM_offset_0_alias,@"STO_CUDA_RESERVED_SHARED STV_DEFAULT"
__nv_reservedSMEM_offset_0_alias:
	.zero		0
	.zero		64


//--------------------- .nv.constant0._Z24rgba_to_greyscale_kernelPK6uchar4Phii --------------------------
	.section	.nv.constant0._Z24rgba_to_greyscale_kernelPK6uchar4Phii,"a",@progbits
	.sectionflags	@""
	.align	4
.nv.constant0._Z24rgba_to_greyscale_kernelPK6uchar4Phii:
	.zero		920


//--------------------- SYMBOLS --------------------------

	.type		.nv.reservedSmem.offset0,@object
	.size		.nv.reservedSmem.offset0,0x4
